	.headerflags	@"EF_CUDA_TEXMODE_UNIFIED EF_CUDA_64BIT_ADDRESS EF_CUDA_ACCELERATORS EF_CUDA_SM90 EF_CUDA_VIRTUAL_SM(EF_CUDA_SM90)"
	.elftype	@"ET_EXEC"


//--------------------- .nv.info                  --------------------------
	.section	.nv.info,"",@"SHT_CUDA_INFO"
	.align	4


	//----- nvinfo : EIATTR_REGCOUNT
	.align		4
        /*0000*/ 	.byte	0x04, 0x2f
        /*0002*/ 	.short	(.L_3 - .L_2)
	.align		4
.L_2:
        /*0004*/ 	.word	index@(triton_poi_fused__native_batch_norm_legit_no_training_mul_sigmoid_3)
        /*0008*/ 	.word	0x00000014


	//----- nvinfo : EIATTR_MIN_STACK_SIZE
	.align		4
.L_3:
        /*000c*/ 	.byte	0x04, 0x12
        /*000e*/ 	.short	(.L_5 - .L_4)
	.align		4
.L_4:
        /*0010*/ 	.word	index@(triton_poi_fused__native_batch_norm_legit_no_training_mul_sigmoid_3)
        /*0014*/ 	.word	0x00000000


	//----- nvinfo : EIATTR_FRAME_SIZE
	.align		4
.L_5:
        /*0018*/ 	.byte	0x04, 0x11
        /*001a*/ 	.short	(.L_7 - .L_6)
	.align		4
.L_6:
        /*001c*/ 	.word	index@(triton_poi_fused__native_batch_norm_legit_no_training_mul_sigmoid_3)
        /*0020*/ 	.word	0x00000000


	//----- nvinfo : EIATTR_MIN_STACK_SIZE
	.align		4
.L_7:
        /*0024*/ 	.byte	0x04, 0x12
        /*0026*/ 	.short	(.L_9 - .L_8)
	.align		4
.L_8:
        /*0028*/ 	.word	index@(triton_poi_fused__native_batch_norm_legit_no_training_mul_sigmoid_3)
        /*002c*/ 	.word	0x00000000
.L_9:


//--------------------- .nv.info.triton_poi_fused__native_batch_norm_legit_no_training_mul_sigmoid_3 --------------------------
	.section	.nv.info.triton_poi_fused__native_batch_norm_legit_no_training_mul_sigmoid_3,"",@"SHT_CUDA_INFO"
	.sectionflags	@""
	.align	4


	//----- nvinfo : EIATTR_CUDA_API_VERSION
	.align		4
        /*0000*/ 	.byte	0x04, 0x37
        /*0002*/ 	.short	(.L_11 - .L_10)
.L_10:
        /*0004*/ 	.word	0x0000007c


	//----- nvinfo : EIATTR_KPARAM_INFO
	.align		4
.L_11:
        /*0008*/ 	.byte	0x04, 0x17
        /*000a*/ 	.short	(.L_13 - .L_12)
.L_12:
        /*000c*/ 	.word	0x00000000
        /*0010*/ 	.short	0x0006
        /*0012*/ 	.short	0x0030
        /*0014*/ 	.byte	0x00, 0xf0, 0x11, 0x00


	//----- nvinfo : EIATTR_KPARAM_INFO
	.align		4
.L_13:
        /*0018*/ 	.byte	0x04, 0x17
        /*001a*/ 	.short	(.L_15 - .L_14)
.L_14:
        /*001c*/ 	.word	0x00000000
        /*0020*/ 	.short	0x0005
        /*0022*/ 	.short	0x0028
        /*0024*/ 	.byte	0x00, 0xf4, 0x21, 0x00


	//----- nvinfo : EIATTR_KPARAM_INFO
	.align		4
.L_15:
        /*0028*/ 	.byte	0x04, 0x17
        /*002a*/ 	.short	(.L_17 - .L_16)
.L_16:
        /*002c*/ 	.word	0x00000000
        /*0030*/ 	.short	0x0004
        /*0032*/ 	.short	0x0020
        /*0034*/ 	.byte	0x00, 0xf4, 0x21, 0x00


	//----- nvinfo : EIATTR_KPARAM_INFO
	.align		4
.L_17:
        /*0038*/ 	.byte	0x04, 0x17
        /*003a*/ 	.short	(.L_19 - .L_18)
.L_18:
        /*003c*/ 	.word	0x00000000
        /*0040*/ 	.short	0x0003
        /*0042*/ 	.short	0x0018
        /*0044*/ 	.byte	0x00, 0xf4, 0x21, 0x00


	//----- nvinfo : EIATTR_KPARAM_INFO
	.align		4
.L_19:
        /*0048*/ 	.byte	0x04, 0x17
        /*004a*/ 	.short	(.L_21 - .L_20)
.L_20:
        /*004c*/ 	.word	0x00000000
        /*0050*/ 	.short	0x0002
        /*0052*/ 	.short	0x0010
        /*0054*/ 	.byte	0x00, 0xf4, 0x21, 0x00


	//----- nvinfo : EIATTR_KPARAM_INFO
	.align		4
.L_21:
        /*0058*/ 	.byte	0x04, 0x17
        /*005a*/ 	.short	(.L_23 - .L_22)
.L_22:
        /*005c*/ 	.word	0x00000000
        /*0060*/ 	.short	0x0001
        /*0062*/ 	.short	0x0008
        /*0064*/ 	.byte	0x00, 0xf4, 0x21, 0x00


	//----- nvinfo : EIATTR_KPARAM_INFO
	.align		4
.L_23:
        /*0068*/ 	.byte	0x04, 0x17
        /*006a*/ 	.short	(.L_25 - .L_24)
.L_24:
        /*006c*/ 	.word	0x00000000
        /*0070*/ 	.short	0x0000
        /*0072*/ 	.short	0x0000
        /*0074*/ 	.byte	0x00, 0xf4, 0x21, 0x00


	//----- nvinfo : EIATTR_SPARSE_MMA_MASK
	.align		4
.L_25:
        /*0078*/ 	.byte	0x03, 0x50
        /*007a*/ 	.short	0x0000


	//----- nvinfo : EIATTR_MAXREG_COUNT
	.align		4
        /*007c*/ 	.byte	0x03, 0x1b
        /*007e*/ 	.short	0x00ff


	//----- nvinfo : EIATTR_EXIT_INSTR_OFFSETS
	.align		4
        /*0080*/ 	.byte	0x04, 0x1c
        /*0082*/ 	.short	(.L_27 - .L_26)


	//   ....[0]....
.L_26:
        /*0084*/ 	.word	0x000003e0


	//   ....[1]....
        /*0088*/ 	.word	0x00000400


	//----- nvinfo : EIATTR_REQNTID
	.align		4
.L_27:
        /*008c*/ 	.byte	0x04, 0x10
        /*008e*/ 	.short	(.L_29 - .L_28)
.L_28:
        /*0090*/ 	.word	0x00000020
        /*0094*/ 	.word	0x00000001
        /*0098*/ 	.word	0x00000001


	//----- nvinfo : EIATTR_CBANK_PARAM_SIZE
	.align		4
.L_29:
        /*009c*/ 	.byte	0x03, 0x19
        /*009e*/ 	.short	0x0034


	//----- nvinfo : EIATTR_PARAM_CBANK
	.align		4
        /*00a0*/ 	.byte	0x04, 0x0a
        /*00a2*/ 	.short	(.L_31 - .L_30)
	.align		4
.L_30:
        /*00a4*/ 	.word	index@(.nv.constant0.triton_poi_fused__native_batch_norm_legit_no_training_mul_sigmoid_3)
        /*00a8*/ 	.short	0x0210
        /*00aa*/ 	.short	0x0034


	//----- nvinfo : EIATTR_SW_WAR
	.align		4
.L_31:
        /*00ac*/ 	.byte	0x04, 0x36
        /*00ae*/ 	.short	(.L_33 - .L_32)
.L_32:
        /*00b0*/ 	.word	0x00000008
.L_33:


//--------------------- .nv.callgraph             --------------------------
	.section	.nv.callgraph,"",@"SHT_CUDA_CALLGRAPH"
	.align	4
	.sectionentsize	8
	.align		4
        /*0000*/ 	.word	0x00000000
	.align		4
        /*0004*/ 	.word	0xffffffff
	.align		4
        /*0008*/ 	.word	0x00000000
	.align		4
        /*000c*/ 	.word	0xfffffffe
	.align		4
        /*0010*/ 	.word	0x00000000
	.align		4
        /*0014*/ 	.word	0xfffffffd
	.align		4
        /*0018*/ 	.word	0x00000000
	.align		4
        /*001c*/ 	.word	0xfffffffc


//--------------------- .nv.constant4             --------------------------
	.section	.nv.constant4,"a",@progbits
	.align	8
	.align		8
.nv.constant4:
        /*0000*/ 	.dword	_$_str
	.align		8
        /*0008*/ 	.dword	_$_str_$_2


//--------------------- .text.triton_poi_fused__native_batch_norm_legit_no_training_mul_sigmoid_3 --------------------------
	.section	.text.triton_poi_fused__native_batch_norm_legit_no_training_mul_sigmoid_3,"ax",@progbits
	.align	128
        .global         triton_poi_fused__native_batch_norm_legit_no_training_mul_sigmoid_3
        .type           triton_poi_fused__native_batch_norm_legit_no_training_mul_sigmoid_3,@function
        .size           triton_poi_fused__native_batch_norm_legit_no_training_mul_sigmoid_3,(.L_x_1 - triton_poi_fused__native_batch_norm_legit_no_training_mul_sigmoid_3)
        .other          triton_poi_fused__native_batch_norm_legit_no_training_mul_sigmoid_3,@"STO_CUDA_ENTRY STV_DEFAULT"
triton_poi_fused__native_batch_norm_legit_no_training_mul_sigmoid_3:
.text.triton_poi_fused__native_batch_norm_legit_no_training_mul_sigmoid_3:
[----:B------:R-:W0:Y:S01]  /*0000*/  LDC R1, c[0x0][0x28] ;  /* 0x00000a00ff017b82 */ /* 0x000e220000000800 */
[----:B------:R-:W1:Y:S07]  /*0010*/  S2R R16, SR_TID.X ;  /* 0x0000000000107919 */ /* 0x000e6e0000002100 */
[----:B------:R-:W2:Y:S01]  /*0020*/  LDC.64 R6, c[0x0][0x228] ;  /* 0x00008a00ff067b82 */ /* 0x000ea20000000a00 */
[----:B------:R-:W-:Y:S01]  /*0030*/  HFMA2.MMA R12, -RZ, RZ, 0, 0 ;  /* 0x00000000ff0c7435 */ /* 0x000fe200000001ff */
[----:B------:R-:W-:Y:S01]  /*0040*/  ULDC.64 UR4, c[0x0][0x208] ;  /* 0x0000820000047ab9 */ /* 0x000fe20000000a00 */
[----:B------:R-:W3:Y:S05]  /*0050*/  S2R R13, SR_CTAID.X ;  /* 0x00000000000d7919 */ /* 0x000eea0000002500 */
[----:B------:R-:W4:Y:S08]  /*0060*/  LDC.64 R4, c[0x0][0x220] ;  /* 0x00008800ff047b82 */ /* 0x000f300000000a00 */
[----:B------:R-:W5:Y:S08]  /*0070*/  LDC.64 R8, c[0x0][0x230] ;  /* 0x00008c00ff087b82 */ /* 0x000f700000000a00 */
[----:B------:R-:W5:Y:S01]  /*0080*/  LDC.64 R10, c[0x0][0x238] ;  /* 0x00008e00ff0a7b82 */ /* 0x000f620000000a00 */
[----:B-1----:R-:W-:-:S02]  /*0090*/  LOP3.LUT R0, R16, 0xf, RZ, 0xc0, !PT ;  /* 0x0000000f10007812 */ /* 0x002fc400078ec0ff */
[----:B---3--:R-:W-:Y:S02]  /*00a0*/  SHF.R.S32.HI R2, RZ, 0x1b, R13 ;  /* 0x0000001bff027819 */ /* 0x008fe4000001140d */
[----:B------:R-:W-:Y:S02]  /*00b0*/  LEA R13, R13, R0, 0x4 ;  /* 0x000000000d0d7211 */ /* 0x000fe400078e20ff */
[----:B------:R-:W-:Y:S02]  /*00c0*/  SGXT R0, R2, 0x1 ;  /* 0x000000010200781a */ /* 0x000fe40000000200 */
[----:B------:R-:W-:Y:S01]  /*00d0*/  ISETP.GE.AND P0, PT, R13, 0x10, PT ;  /* 0x000000100d00780c */ /* 0x000fe20003f06270 */
[----:B------:R-:W1:Y:S01]  /*00e0*/  LDC.64 R2, c[0x0][0x218] ;  /* 0x00008600ff027b82 */ /* 0x000e620000000a00 */
[----:B------:R-:W-:-:S04]  /*00f0*/  LEA.HI R0, R0, R13, RZ, 0x2 ;  /* 0x0000000d00007211 */ /* 0x000fc800078f10ff */
[----:B------:R-:W-:-:S04]  /*0100*/  LOP3.LUT R0, R0, 0xfffffffc, RZ, 0xc0, !PT ;  /* 0xfffffffc00007812 */ /* 0x000fc800078ec0ff */
[----:B------:R-:W-:-:S05]  /*0110*/  IADD3 R15, R13, -R0, RZ ;  /* 0x800000000d0f7210 */ /* 0x000fca0007ffe0ff */
[----:B--2---:R-:W-:-:S05]  /*0120*/  IMAD.WIDE R6, R15, 0x4, R6 ;  /* 0x000000040f067825 */ /* 0x004fca00078e0206 */
[----:B------:R5:W2:Y:S01]  /*0130*/  @!P0 LDG.E.EL R12, desc[UR4][R6.64] ;  /* 0x00000004060c8981 */ /* 0x000aa2000c2e1900 */
[----:B------:R-:W-:Y:S01]  /*0140*/  HFMA2.MMA R17, -RZ, RZ, 0, 0 ;  /* 0x00000000ff117435 */ /* 0x000fe200000001ff */
[----:B------:R-:W-:Y:S01]  /*0150*/  MOV R0, RZ ;  /* 0x000000ff00007202 */ /* 0x000fe20000000f00 */
[----:B----4-:R-:W-:-:S04]  /*0160*/  IMAD.WIDE R4, R15, 0x4, R4 ;  /* 0x000000040f047825 */ /* 0x010fc800078e0204 */
[----:B-1----:R-:W-:-:S04]  /*0170*/  IMAD.WIDE R2, R13, 0x4, R2 ;  /* 0x000000040d027825 */ /* 0x002fc800078e0202 */
[----:B------:R-:W3:Y:S01]  /*0180*/  @!P0 LDG.E.EL R17, desc[UR4][R4.64] ;  /* 0x0000000404118981 */ /* 0x000ee2000c2e1900 */
[----:B-----5:R-:W-:-:S03]  /*0190*/  IMAD.WIDE R6, R15, 0x4, R8 ;  /* 0x000000040f067825 */ /* 0x020fc600078e0208 */
[----:B------:R1:W3:Y:S01]  /*01a0*/  @!P0 LDG.E R0, desc[UR4][R2.64] ;  /* 0x0000000402008981 */ /* 0x0002e2000c1e1900 */
[----:B0-----:R-:W-:Y:S01]  /*01b0*/  IMAD.WIDE R8, R15, 0x4, R10 ;  /* 0x000000040f087825 */ /* 0x001fe200078e020a */
[----:B------:R-:W-:-:S06]  /*01c0*/  CS2R R10, SRZ ;  /* 0x00000000000a7805 */ /* 0x000fcc000001ff00 */
[----:B------:R-:W4:Y:S04]  /*01d0*/  @!P0 LDG.E.EL R10, desc[UR4][R6.64] ;  /* 0x00000004060a8981 */ /* 0x000f28000c2e1900 */
[----:B------:R-:W4:Y:S01]  /*01e0*/  @!P0 LDG.E.EL R11, desc[UR4][R8.64] ;  /* 0x00000004080b8981 */ /* 0x000f22000c2e1900 */
[----:B------:R-:W-:Y:S01]  /*01f0*/  MOV R15, 0x3e800000 ;  /* 0x3e800000000f7802 */ /* 0x000fe20000000f00 */
[----:B--2---:R-:W-:-:S04]  /*0200*/  FADD R12, R12, 0.0010000000474974513054 ;  /* 0x3a83126f0c0c7421 */ /* 0x004fc80000000000 */
[----:B------:R-:W0:Y:S02]  /*0210*/  MUFU.SQRT R14, R12 ;  /* 0x0000000c000e7308 */ /* 0x000e240000002000 */
[C---:B0-----:R-:W-:Y:S02]  /*0220*/  FSETP.GT.AND P0, PT, R14.reuse, 8.50705917302346158658e+37, PT ;  /* 0x7e8000000e00780b */ /* 0x041fe40003f04000 */
[----:B------:R-:W-:-:S11]  /*0230*/  FSETP.GEU.AND P1, PT, R14, 1.175494350822287508e-38, PT ;  /* 0x008000000e00780b */ /* 0x000fd60003f2e000 */
[----:B------:R-:W-:-:S04]  /*0240*/  @P0 FMUL R14, R14, 0.25 ;  /* 0x3e8000000e0e0820 */ /* 0x000fc80000400000 */
[----:B------:R-:W-:-:S06]  /*0250*/  @!P1 FMUL R14, R14, 16777216 ;  /* 0x4b8000000e0e9820 */ /* 0x000fcc0000400000 */
[----:B------:R-:W0:Y:S01]  /*0260*/  MUFU.RCP R14, R14 ;  /* 0x0000000e000e7308 */ /* 0x000e220000001000 */
[----:B-1----:R-:W-:Y:S01]  /*0270*/  FSEL R3, R15, 1, P0 ;  /* 0x3f8000000f037808 */ /* 0x002fe20000000000 */
[----:B---3--:R-:W-:-:S04]  /*0280*/  FADD R0, -R17, R0 ;  /* 0x0000000011007221 */ /* 0x008fc80000000100 */
[----:B------:R-:W-:-:S04]  /*0290*/  @!P1 FMUL R3, R3, 16777216 ;  /* 0x4b80000003039820 */ /* 0x000fc80000400000 */
[----:B0-----:R-:W-:-:S04]  /*02a0*/  FMUL R3, R14, R3 ;  /* 0x000000030e037220 */ /* 0x001fc80000400000 */
[----:B------:R-:W-:-:S04]  /*02b0*/  FMUL R0, R0, R3 ;  /* 0x0000000300007220 */ /* 0x000fc80000400000 */
[----:B----4-:R-:W-:-:S04]  /*02c0*/  FFMA R0, R0, R10, R11 ;  /* 0x0000000a00007223 */ /* 0x010fc8000000000b */
[----:B------:R-:W-:-:S04]  /*02d0*/  FADD R2, RZ, -R0 ;  /* 0x80000000ff027221 */ /* 0x000fc80000000000 */
[----:B------:R-:W-:-:S05]  /*02e0*/  FMUL R4, R2, 1.4426950216293334961 ;  /* 0x3fb8aa3b02047820 */ /* 0x000fca0000400000 */
[----:B------:R-:W-:-:S13]  /*02f0*/  FSETP.GEU.AND P0, PT, R4, -126, PT ;  /* 0xc2fc00000400780b */ /* 0x000fda0003f0e000 */
[----:B------:R-:W-:-:S04]  /*0300*/  @!P0 FMUL R4, R4, 0.5 ;  /* 0x3f00000004048820 */ /* 0x000fc80000400000 */
[----:B------:R-:W0:Y:S02]  /*0310*/  MUFU.EX2 R2, R4 ;  /* 0x0000000400027308 */ /* 0x000e240000000800 */
[----:B0-----:R-:W-:-:S04]  /*0320*/  @!P0 FMUL R2, R2, R2 ;  /* 0x0000000202028220 */ /* 0x001fc80000400000 */
[----:B------:R-:W-:Y:S02]  /*0330*/  FADD R5, R2, 1 ;  /* 0x3f80000002057421 */ /* 0x000fe40000000000 */
[----:B------:R-:W0:Y:S03]  /*0340*/  LDC.64 R2, c[0x0][0x210] ;  /* 0x00008400ff027b82 */ /* 0x000e260000000a00 */
[----:B------:R-:W-:Y:S02]  /*0350*/  FSETP.GT.AND P1, PT, R5, 8.50705917302346158658e+37, PT ;  /* 0x7e8000000500780b */ /* 0x000fe40003f24000 */
[----:B------:R-:W-:-:S11]  /*0360*/  LOP3.LUT P0, RZ, R16, 0x10, RZ, 0xc0, !PT ;  /* 0x0000001010ff7812 */ /* 0x000fd6000780c0ff */
[----:B------:R-:W-:Y:S01]  /*0370*/  @P1 FMUL R5, R5, 0.25 ;  /* 0x3e80000005051820 */ /* 0x000fe20000400000 */
[----:B------:R-:W-:-:S05]  /*0380*/  ISETP.LT.AND P0, PT, R13, 0x10, !P0 ;  /* 0x000000100d00780c */ /* 0x000fca0004701270 */
[----:B------:R-:W1:Y:S01]  /*0390*/  MUFU.RCP R5, R5 ;  /* 0x0000000500057308 */ /* 0x000e620000001000 */
[----:B------:R-:W-:Y:S01]  /*03a0*/  FSEL R6, R15, 1, P1 ;  /* 0x3f8000000f067808 */ /* 0x000fe20000800000 */
[----:B0-----:R-:W-:-:S04]  /*03b0*/  IMAD.WIDE R2, R13, 0x4, R2 ;  /* 0x000000040d027825 */ /* 0x001fc800078e0202 */
[----:B-1----:R-:W-:-:S04]  /*03c0*/  FMUL R7, R5, R6 ;  /* 0x0000000605077220 */ /* 0x002fc80000400000 */
[----:B------:R-:W-:Y:S01]  /*03d0*/  FMUL R7, R0, R7 ;  /* 0x0000000700077220 */ /* 0x000fe20000400000 */
[----:B------:R-:W-:Y:S06]  /*03e0*/  @!P0 EXIT ;  /* 0x000000000000894d */ /* 0x000fec0003800000 */
[----:B------:R-:W-:Y:S01]  /*03f0*/  STG.E desc[UR4][R2.64], R7 ;  /* 0x0000000702007986 */ /* 0x000fe2000c101904 */
[----:B------:R-:W-:Y:S05]  /*0400*/  EXIT ;  /* 0x000000000000794d */ /* 0x000fea0003800000 */
.L_x_0:
[----:B------:R-:W-:-:S00]  /*0410*/  BRA `(.L_x_0) ;  /* 0xfffffffc00fc7947 */ /* 0x000fc0000383ffff */
[----:B------:R-:W-:-:S00]  /*0420*/  NOP ;  /* 0x0000000000007918 */ /* 0x000fc00000000000 */
        /* <DEDUP_REMOVED lines=13> */
.L_x_1:


//--------------------- .nv.global.init           --------------------------
	.section	.nv.global.init,"aw",@progbits
.nv.global.init:
	.type		_$_str,@object
	.size		_$_str,(_$_str_$_2 - _$_str)
_$_str:
        /*0000*/ 	.byte	0x5f, 0x5f, 0x43, 0x55, 0x44, 0x41, 0x5f, 0x46, 0x54, 0x5a, 0x00
	.type		_$_str_$_2,@object
	.size		_$_str_$_2,(.L_1 - _$_str_$_2)
_$_str_$_2:
        /*000b*/ 	.byte	0x5f, 0x5f, 0x43, 0x55, 0x44, 0x41, 0x5f, 0x50, 0x52, 0x45, 0x43, 0x5f, 0x53, 0x51, 0x52, 0x54
        /*001b*/ 	.byte	0x00
.L_1:


//--------------------- .nv.constant0.triton_poi_fused__native_batch_norm_legit_no_training_mul_sigmoid_3 --------------------------
	.section	.nv.constant0.triton_poi_fused__native_batch_norm_legit_no_training_mul_sigmoid_3,"a",@progbits
	.sectionflags	@""
	.align	4
.nv.constant0.triton_poi_fused__native_batch_norm_legit_no_training_mul_sigmoid_3:
	.zero		580
